//
// Generated by NVIDIA NVVM Compiler
//
// Compiler Build ID: CL-36424714
// Cuda compilation tools, release 13.0, V13.0.88
// Based on NVVM 20.0.0
//

.version 9.0
.target sm_100
.address_size 64

	// .globl	_Z23kMeansClusterAssignmentPfPiS_i

.visible .entry _Z23kMeansClusterAssignmentPfPiS_i(
	.param .u64 .ptr .align 1 _Z23kMeansClusterAssignmentPfPiS_i_param_0,
	.param .u64 .ptr .align 1 _Z23kMeansClusterAssignmentPfPiS_i_param_1,
	.param .u64 .ptr .align 1 _Z23kMeansClusterAssignmentPfPiS_i_param_2,
	.param .u32 _Z23kMeansClusterAssignmentPfPiS_i_param_3
)
{
	.reg .pred 	%p<12>;
	.reg .b32 	%r<17>;
	.reg .b32 	%f<82>;
	.reg .b64 	%rd<11>;

	ld.param.u64 	%rd1, [_Z23kMeansClusterAssignmentPfPiS_i_param_0];
	ld.param.u64 	%rd2, [_Z23kMeansClusterAssignmentPfPiS_i_param_1];
	ld.param.u64 	%rd3, [_Z23kMeansClusterAssignmentPfPiS_i_param_2];
	ld.param.u32 	%r2, [_Z23kMeansClusterAssignmentPfPiS_i_param_3];
	mov.u32 	%r3, %ctaid.x;
	mov.u32 	%r4, %ntid.x;
	mov.u32 	%r5, %tid.x;
	mad.lo.s32 	%r1, %r3, %r4, %r5;
	setp.ge.s32 	%p1, %r1, %r2;
	@%p1 bra 	$L__BB0_2;
	cvta.to.global.u64 	%rd4, %rd2;
	cvta.to.global.u64 	%rd5, %rd3;
	cvta.to.global.u64 	%rd6, %rd1;
	shl.b32 	%r6, %r1, 1;
	mul.wide.s32 	%rd7, %r6, 4;
	add.s64 	%rd8, %rd6, %rd7;
	ld.global.f32 	%f1, [%rd8+4];
	ld.global.f32 	%f2, [%rd8];
	ld.global.f32 	%f3, [%rd5];
	ld.global.f32 	%f4, [%rd5+4];
	sub.f32 	%f5, %f3, %f2;
	sub.f32 	%f6, %f4, %f1;
	mul.f32 	%f7, %f6, %f6;
	fma.rn.f32 	%f8, %f5, %f5, %f7;
	sqrt.rn.f32 	%f9, %f8;
	setp.geu.f32 	%p2, %f9, 0f7F7FFFFF;
	selp.f32 	%f10, 0f7F7FFFFF, %f9, %p2;
	selp.s32 	%r7, -1, 0, %p2;
	ld.global.f32 	%f11, [%rd5+8];
	ld.global.f32 	%f12, [%rd5+12];
	sub.f32 	%f13, %f11, %f2;
	sub.f32 	%f14, %f12, %f1;
	mul.f32 	%f15, %f14, %f14;
	fma.rn.f32 	%f16, %f13, %f13, %f15;
	sqrt.rn.f32 	%f17, %f16;
	setp.lt.f32 	%p3, %f17, %f10;
	selp.f32 	%f18, %f17, %f10, %p3;
	selp.b32 	%r8, 1, %r7, %p3;
	ld.global.f32 	%f19, [%rd5+16];
	ld.global.f32 	%f20, [%rd5+20];
	sub.f32 	%f21, %f19, %f2;
	sub.f32 	%f22, %f20, %f1;
	mul.f32 	%f23, %f22, %f22;
	fma.rn.f32 	%f24, %f21, %f21, %f23;
	sqrt.rn.f32 	%f25, %f24;
	setp.lt.f32 	%p4, %f25, %f18;
	selp.f32 	%f26, %f25, %f18, %p4;
	selp.b32 	%r9, 2, %r8, %p4;
	ld.global.f32 	%f27, [%rd5+24];
	ld.global.f32 	%f28, [%rd5+28];
	sub.f32 	%f29, %f27, %f2;
	sub.f32 	%f30, %f28, %f1;
	mul.f32 	%f31, %f30, %f30;
	fma.rn.f32 	%f32, %f29, %f29, %f31;
	sqrt.rn.f32 	%f33, %f32;
	setp.lt.f32 	%p5, %f33, %f26;
	selp.f32 	%f34, %f33, %f26, %p5;
	selp.b32 	%r10, 3, %r9, %p5;
	ld.global.f32 	%f35, [%rd5+32];
	ld.global.f32 	%f36, [%rd5+36];
	sub.f32 	%f37, %f35, %f2;
	sub.f32 	%f38, %f36, %f1;
	mul.f32 	%f39, %f38, %f38;
	fma.rn.f32 	%f40, %f37, %f37, %f39;
	sqrt.rn.f32 	%f41, %f40;
	setp.lt.f32 	%p6, %f41, %f34;
	selp.f32 	%f42, %f41, %f34, %p6;
	selp.b32 	%r11, 4, %r10, %p6;
	ld.global.f32 	%f43, [%rd5+40];
	ld.global.f32 	%f44, [%rd5+44];
	sub.f32 	%f45, %f43, %f2;
	sub.f32 	%f46, %f44, %f1;
	mul.f32 	%f47, %f46, %f46;
	fma.rn.f32 	%f48, %f45, %f45, %f47;
	sqrt.rn.f32 	%f49, %f48;
	setp.lt.f32 	%p7, %f49, %f42;
	selp.f32 	%f50, %f49, %f42, %p7;
	selp.b32 	%r12, 5, %r11, %p7;
	ld.global.f32 	%f51, [%rd5+48];
	ld.global.f32 	%f52, [%rd5+52];
	sub.f32 	%f53, %f51, %f2;
	sub.f32 	%f54, %f52, %f1;
	mul.f32 	%f55, %f54, %f54;
	fma.rn.f32 	%f56, %f53, %f53, %f55;
	sqrt.rn.f32 	%f57, %f56;
	setp.lt.f32 	%p8, %f57, %f50;
	selp.f32 	%f58, %f57, %f50, %p8;
	selp.b32 	%r13, 6, %r12, %p8;
	ld.global.f32 	%f59, [%rd5+56];
	ld.global.f32 	%f60, [%rd5+60];
	sub.f32 	%f61, %f59, %f2;
	sub.f32 	%f62, %f60, %f1;
	mul.f32 	%f63, %f62, %f62;
	fma.rn.f32 	%f64, %f61, %f61, %f63;
	sqrt.rn.f32 	%f65, %f64;
	setp.lt.f32 	%p9, %f65, %f58;
	selp.f32 	%f66, %f65, %f58, %p9;
	selp.b32 	%r14, 7, %r13, %p9;
	ld.global.f32 	%f67, [%rd5+64];
	ld.global.f32 	%f68, [%rd5+68];
	sub.f32 	%f69, %f67, %f2;
	sub.f32 	%f70, %f68, %f1;
	mul.f32 	%f71, %f70, %f70;
	fma.rn.f32 	%f72, %f69, %f69, %f71;
	sqrt.rn.f32 	%f73, %f72;
	setp.lt.f32 	%p10, %f73, %f66;
	selp.f32 	%f74, %f73, %f66, %p10;
	selp.b32 	%r15, 8, %r14, %p10;
	ld.global.f32 	%f75, [%rd5+72];
	ld.global.f32 	%f76, [%rd5+76];
	sub.f32 	%f77, %f75, %f2;
	sub.f32 	%f78, %f76, %f1;
	mul.f32 	%f79, %f78, %f78;
	fma.rn.f32 	%f80, %f77, %f77, %f79;
	sqrt.rn.f32 	%f81, %f80;
	setp.lt.f32 	%p11, %f81, %f74;
	selp.b32 	%r16, 9, %r15, %p11;
	mul.wide.s32 	%rd9, %r1, 4;
	add.s64 	%rd10, %rd4, %rd9;
	st.global.u32 	[%rd10], %r16;
$L__BB0_2:
	ret;

}


// ===== COMPILED SASS (sm_100) =====

	.target	sm_100

	.elftype	@"ET_EXEC"


//--------------------- .note.nv.tkinfo           --------------------------
	.section	.note.nv.tkinfo,"",@"SHT_NOTE"
	.sectionflags	@"SHF_NOTE_NV_TKINFO"
	.tkinfo
        /*0018*/ 	.word	0x00000002
        /*0030*/ 	.string	""
        /*0030*/ 	.string	"ptxas"
        /*0030*/ 	.string	"Cuda compilation tools, release 13.0, V13.0.88"
        /*0030*/ 	.string	"Build cuda_13.0.r13.0/compiler.36424714_0"
        /*0030*/ 	.string	"-arch sm_100 -m 64 "



//--------------------- .note.nv.cuinfo           --------------------------
	.section	.note.nv.cuinfo,"",@"SHT_NOTE"
	.sectionflags	@"SHF_NOTE_NV_CUINFO"
        /*0018*/ 	.short	0x0002
        /*001a*/ 	.short	0x0064
        /*001c*/ 	.short	0x0082
	.zero		2


//--------------------- .nv.info                  --------------------------
	.section	.nv.info,"",@"SHT_CUDA_INFO"
	.align	4


	//----- nvinfo : EIATTR_REGCOUNT
	.align		4
        /*0000*/ 	.byte	0x04, 0x2f
        /*0002*/ 	.short	(.L_1 - .L_0)
	.align		4
.L_0:
        /*0004*/ 	.word	index@(_Z23kMeansClusterAssignmentPfPiS_i)
        /*0008*/ 	.word	0x00000012


	//----- nvinfo : EIATTR_FRAME_SIZE
	.align		4
.L_1:
        /*000c*/ 	.byte	0x04, 0x11
        /*000e*/ 	.short	(.L_3 - .L_2)
	.align		4
.L_2:
        /*0010*/ 	.word	index@($__internal_0_$__cuda_sm20_sqrt_rn_f32_slowpath)
        /*0014*/ 	.word	0x00000000


	//----- nvinfo : EIATTR_FRAME_SIZE
	.align		4
.L_3:
        /*0018*/ 	.byte	0x04, 0x11
        /*001a*/ 	.short	(.L_5 - .L_4)
	.align		4
.L_4:
        /*001c*/ 	.word	index@(_Z23kMeansClusterAssignmentPfPiS_i)
        /*0020*/ 	.word	0x00000000


	//----- nvinfo : EIATTR_MIN_STACK_SIZE
	.align		4
.L_5:
        /*0024*/ 	.byte	0x04, 0x12
        /*0026*/ 	.short	(.L_7 - .L_6)
	.align		4
.L_6:
        /*0028*/ 	.word	index@(_Z23kMeansClusterAssignmentPfPiS_i)
        /*002c*/ 	.word	0x00000000
.L_7:


//--------------------- .nv.compat                --------------------------
	.section	.nv.compat,"",@"SHT_CUDA_COMPAT_INFO"
	.align	4
        /*0000*/ 	.byte	0x02, 0x09, 0x00, 0x00, 0x02, 0x02, 0x01, 0x00, 0x02, 0x05, 0x05, 0x00, 0x03, 0x07, 0x01, 0x01
        /*0010*/ 	.byte	0x02, 0x03, 0x00, 0x00, 0x02, 0x06, 0x01, 0x00, 0x04, 0x0b, 0x08, 0x00, 0x01, 0x00, 0x00, 0x00
        /*0020*/ 	.byte	0x00, 0x00, 0x00, 0x00


//--------------------- .nv.info._Z23kMeansClusterAssignmentPfPiS_i --------------------------
	.section	.nv.info._Z23kMeansClusterAssignmentPfPiS_i,"",@"SHT_CUDA_INFO"
	.sectionflags	@""
	.align	4


	//----- nvinfo : EIATTR_CUDA_API_VERSION
	.align		4
        /*0000*/ 	.byte	0x04, 0x37
        /*0002*/ 	.short	(.L_9 - .L_8)
.L_8:
        /*0004*/ 	.word	0x00000082


	//----- nvinfo : EIATTR_KPARAM_INFO
	.align		4
.L_9:
        /*0008*/ 	.byte	0x04, 0x17
        /*000a*/ 	.short	(.L_11 - .L_10)
.L_10:
        /*000c*/ 	.word	0x00000000
        /*0010*/ 	.short	0x0003
        /*0012*/ 	.short	0x0018
        /*0014*/ 	.byte	0x00, 0xf0, 0x11, 0x00


	//----- nvinfo : EIATTR_KPARAM_INFO
	.align		4
.L_11:
        /*0018*/ 	.byte	0x04, 0x17
        /*001a*/ 	.short	(.L_13 - .L_12)
.L_12:
        /*001c*/ 	.word	0x00000000
        /*0020*/ 	.short	0x0002
        /*0022*/ 	.short	0x0010
        /*0024*/ 	.byte	0x00, 0xf5, 0x21, 0x00


	//----- nvinfo : EIATTR_KPARAM_INFO
	.align		4
.L_13:
        /*0028*/ 	.byte	0x04, 0x17
        /*002a*/ 	.short	(.L_15 - .L_14)
.L_14:
        /*002c*/ 	.word	0x00000000
        /*0030*/ 	.short	0x0001
        /*0032*/ 	.short	0x0008
        /*0034*/ 	.byte	0x00, 0xf5, 0x21, 0x00


	//----- nvinfo : EIATTR_KPARAM_INFO
	.align		4
.L_15:
        /*0038*/ 	.byte	0x04, 0x17
        /*003a*/ 	.short	(.L_17 - .L_16)
.L_16:
        /*003c*/ 	.word	0x00000000
        /*0040*/ 	.short	0x0000
        /*0042*/ 	.short	0x0000
        /*0044*/ 	.byte	0x00, 0xf5, 0x21, 0x00


	//----- nvinfo : EIATTR_SPARSE_MMA_MASK
	.align		4
.L_17:
        /*0048*/ 	.byte	0x03, 0x50
        /*004a*/ 	.short	0x0000


	//----- nvinfo : EIATTR_MAXREG_COUNT
	.align		4
        /*004c*/ 	.byte	0x03, 0x1b
        /*004e*/ 	.short	0x00ff


	//----- nvinfo : EIATTR_MERCURY_ISA_VERSION
	.align		4
        /*0050*/ 	.byte	0x03, 0x5f
        /*0052*/ 	.short	0x0101


	//----- nvinfo : EIATTR_VRC_CTA_INIT_COUNT
	.align		4
        /*0054*/ 	.byte	0x02, 0x4a
	.zero		1
	.zero		1


	//----- nvinfo : EIATTR_EXIT_INSTR_OFFSETS
	.align		4
        /*0058*/ 	.byte	0x04, 0x1c
        /*005a*/ 	.short	(.L_19 - .L_18)


	//   ....[0]....
.L_18:
        /*005c*/ 	.word	0x00000070


	//   ....[1]....
        /*0060*/ 	.word	0x00000f80


	//----- nvinfo : EIATTR_CRS_STACK_SIZE
	.align		4
.L_19:
        /*0064*/ 	.byte	0x04, 0x1e
        /*0066*/ 	.short	(.L_21 - .L_20)
.L_20:
        /*0068*/ 	.word	0x00000000


	//----- nvinfo : EIATTR_CBANK_PARAM_SIZE
	.align		4
.L_21:
        /*006c*/ 	.byte	0x03, 0x19
        /*006e*/ 	.short	0x001c


	//----- nvinfo : EIATTR_PARAM_CBANK
	.align		4
        /*0070*/ 	.byte	0x04, 0x0a
        /*0072*/ 	.short	(.L_23 - .L_22)
	.align		4
.L_22:
        /*0074*/ 	.word	index@(.nv.constant0._Z23kMeansClusterAssignmentPfPiS_i)
        /*0078*/ 	.short	0x0380
        /*007a*/ 	.short	0x001c


	//----- nvinfo : EIATTR_SW_WAR
	.align		4
.L_23:
        /*007c*/ 	.byte	0x04, 0x36
        /*007e*/ 	.short	(.L_25 - .L_24)
.L_24:
        /*0080*/ 	.word	0x00000008
.L_25:


//--------------------- .nv.callgraph             --------------------------
	.section	.nv.callgraph,"",@"SHT_CUDA_CALLGRAPH"
	.align	4
	.sectionentsize	8
	.align		4
        /*0000*/ 	.word	0x00000000
	.align		4
        /*0004*/ 	.word	0xffffffff
	.align		4
        /*0008*/ 	.word	0x00000000
	.align		4
        /*000c*/ 	.word	0xfffffffe
	.align		4
        /*0010*/ 	.word	0x00000000
	.align		4
        /*0014*/ 	.word	0xfffffffd
	.align		4
        /*0018*/ 	.word	0x00000000
	.align		4
        /*001c*/ 	.word	0xfffffffc


//--------------------- .text._Z23kMeansClusterAssignmentPfPiS_i --------------------------
	.section	.text._Z23kMeansClusterAssignmentPfPiS_i,"ax",@progbits
	.align	128
        .global         _Z23kMeansClusterAssignmentPfPiS_i
        .type           _Z23kMeansClusterAssignmentPfPiS_i,@function
        .size           _Z23kMeansClusterAssignmentPfPiS_i,(.L_x_32 - _Z23kMeansClusterAssignmentPfPiS_i)
        .other          _Z23kMeansClusterAssignmentPfPiS_i,@"STO_CUDA_ENTRY STV_DEFAULT"
_Z23kMeansClusterAssignmentPfPiS_i:
.text._Z23kMeansClusterAssignmentPfPiS_i:
[----:B------:R-:W-:Y:S01]  /*0000*/  LDC R1, c[0x0][0x37c] ;  /* 0x0000df00ff017b82 */ /* 0x000fe20000000800 */
[----:B------:R-:W0:Y:S07]  /*0010*/  S2R R3, SR_TID.X ;  /* 0x0000000000037919 */ /* 0x000e2e0000002100 */
[----:B------:R-:W0:Y:S01]  /*0020*/  S2UR UR4, SR_CTAID.X ;  /* 0x00000000000479c3 */ /* 0x000e220000002500 */
[----:B------:R-:W1:Y:S07]  /*0030*/  LDCU UR5, c[0x0][0x398] ;  /* 0x00007300ff0577ac */ /* 0x000e6e0008000800 */
[----:B------:R-:W0:Y:S02]  /*0040*/  LDC R4, c[0x0][0x360] ;  /* 0x0000d800ff047b82 */ /* 0x000e240000000800 */
[----:B0-----:R-:W-:-:S05]  /*0050*/  IMAD R4, R4, UR4, R3 ;  /* 0x0000000404047c24 */ /* 0x001fca000f8e0203 */
[----:B-1----:R-:W-:-:S13]  /*0060*/  ISETP.GE.AND P0, PT, R4, UR5, PT ;  /* 0x0000000504007c0c */ /* 0x002fda000bf06270 */
[----:B------:R-:W-:Y:S05]  /*0070*/  @P0 EXIT ;  /* 0x000000000000094d */ /* 0x000fea0003800000 */
[----:B------:R-:W0:Y:S01]  /*0080*/  LDC.64 R2, c[0x0][0x380] ;  /* 0x0000e000ff027b82 */ /* 0x000e220000000a00 */
[----:B------:R-:W1:Y:S01]  /*0090*/  LDCU.64 UR4, c[0x0][0x358] ;  /* 0x00006b00ff0477ac */ /* 0x000e620008000a00 */
[----:B------:R-:W-:-:S06]  /*00a0*/  SHF.L.U32 R5, R4, 0x1, RZ ;  /* 0x0000000104057819 */ /* 0x000fcc00000006ff */
[----:B------:R-:W2:Y:S01]  /*00b0*/  LDC.64 R8, c[0x0][0x390] ;  /* 0x0000e400ff087b82 */ /* 0x000ea20000000a00 */
[----:B0-----:R-:W-:-:S05]  /*00c0*/  IMAD.WIDE R2, R5, 0x4, R2 ;  /* 0x0000000405027825 */ /* 0x001fca00078e0202 */
[----:B-1----:R-:W3:Y:S04]  /*00d0*/  LDG.E R5, desc[UR4][R2.64+0x4] ;  /* 0x0000040402057981 */ /* 0x002ee8000c1e1900 */
[----:B--2---:R-:W3:Y:S04]  /*00e0*/  LDG.E R0, desc[UR4][R8.64+0x4] ;  /* 0x0000040408007981 */ /* 0x004ee8000c1e1900 */
[----:B------:R-:W2:Y:S04]  /*00f0*/  LDG.E R6, desc[UR4][R2.64] ;  /* 0x0000000402067981 */ /* 0x000ea8000c1e1900 */
[----:B------:R-:W2:Y:S01]  /*0100*/  LDG.E R7, desc[UR4][R8.64] ;  /* 0x0000000408077981 */ /* 0x000ea2000c1e1900 */
[----:B------:R-:W-:Y:S01]  /*0110*/  BSSY.RECONVERGENT B0, `(.L_x_0) ;  /* 0x0000011000007945 */ /* 0x000fe20003800200 */
[----:B---3--:R-:W-:-:S04]  /*0120*/  FADD R0, -R5, R0 ;  /* 0x0000000005007221 */ /* 0x008fc80000000100 */
[----:B------:R-:W-:Y:S01]  /*0130*/  FMUL R0, R0, R0 ;  /* 0x0000000000007220 */ /* 0x000fe20000400000 */
[----:B--2---:R-:W-:-:S04]  /*0140*/  FADD R7, -R6, R7 ;  /* 0x0000000706077221 */ /* 0x004fc80000000100 */
[----:B------:R-:W-:-:S05]  /*0150*/  FFMA R0, R7, R7, R0 ;  /* 0x0000000707007223 */ /* 0x000fca0000000000 */
[----:B------:R-:W-:Y:S01]  /*0160*/  IADD3 R10, PT, PT, R0, -0xd000000, RZ ;  /* 0xf3000000000a7810 */ /* 0x000fe20007ffe0ff */
[----:B------:R0:W1:Y:S03]  /*0170*/  MUFU.RSQ R7, R0 ;  /* 0x0000000000077308 */ /* 0x0000660000001400 */
[----:B------:R-:W-:-:S13]  /*0180*/  ISETP.GT.U32.AND P0, PT, R10, 0x727fffff, PT ;  /* 0x727fffff0a00780c */ /* 0x000fda0003f04070 */
[----:B0-----:R-:W-:Y:S05]  /*0190*/  @!P0 BRA `(.L_x_1) ;  /* 0x0000000000108947 */ /* 0x001fea0003800000 */
[----:B------:R-:W-:-:S07]  /*01a0*/  MOV R2, 0x1c0 ;  /* 0x000001c000027802 */ /* 0x000fce0000000f00 */
[----:B-1----:R-:W-:Y:S05]  /*01b0*/  CALL.REL.NOINC `($__internal_0_$__cuda_sm20_sqrt_rn_f32_slowpath) ;  /* 0x0000000c00747944 */ /* 0x002fea0003c00000 */
[----:B------:R-:W-:Y:S01]  /*01c0*/  MOV R8, R9 ;  /* 0x0000000900087202 */ /* 0x000fe20000000f00 */
[----:B------:R-:W-:Y:S06]  /*01d0*/  BRA `(.L_x_2) ;  /* 0x0000000000107947 */ /* 0x000fec0003800000 */
.L_x_1:
[----:B-1----:R-:W-:Y:S01]  /*01e0*/  FMUL.FTZ R3, R0, R7 ;  /* 0x0000000700037220 */ /* 0x002fe20000410000 */
[----:B------:R-:W-:-:S03]  /*01f0*/  FMUL.FTZ R7, R7, 0.5 ;  /* 0x3f00000007077820 */ /* 0x000fc60000410000 */
[----:B------:R-:W-:-:S04]  /*0200*/  FFMA R0, -R3, R3, R0 ;  /* 0x0000000303007223 */ /* 0x000fc80000000100 */
[----:B------:R-:W-:-:S07]  /*0210*/  FFMA R8, R0, R7, R3 ;  /* 0x0000000700087223 */ /* 0x000fce0000000003 */
.L_x_2:
[----:B------:R-:W-:Y:S05]  /*0220*/  BSYNC.RECONVERGENT B0 ;  /* 0x0000000000007941 */ /* 0x000fea0003800200 */
.L_x_0:
[----:B------:R-:W0:Y:S02]  /*0230*/  LDC.64 R2, c[0x0][0x390] ;  /* 0x0000e400ff027b82 */ /* 0x000e240000000a00 */
[----:B0-----:R-:W2:Y:S04]  /*0240*/  LDG.E R0, desc[UR4][R2.64+0xc] ;  /* 0x00000c0402007981 */ /* 0x001ea8000c1e1900 */
[----:B------:R-:W3:Y:S01]  /*0250*/  LDG.E R7, desc[UR4][R2.64+0x8] ;  /* 0x0000080402077981 */ /* 0x000ee2000c1e1900 */
[C---:B------:R-:W-:Y:S01]  /*0260*/  FSETP.GEU.AND P0, PT, R8.reuse, 3.40282346638528859812e+38, PT ;  /* 0x7f7fffff0800780b */ /* 0x040fe20003f0e000 */
[----:B------:R-:W-:Y:S03]  /*0270*/  BSSY.RECONVERGENT B0, `(.L_x_3) ;  /* 0x0000012000007945 */ /* 0x000fe60003800200 */
[----:B------:R-:W-:Y:S01]  /*0280*/  FSEL R8, R8, 3.40282346638528859812e+38, !P0 ;  /* 0x7f7fffff08087808 */ /* 0x000fe20004000000 */
[----:B--2---:R-:W-:Y:S01]  /*0290*/  FADD R0, -R5, R0 ;  /* 0x0000000005007221 */ /* 0x004fe20000000100 */
[----:B---3--:R-:W-:-:S03]  /*02a0*/  FADD R7, -R6, R7 ;  /* 0x0000000706077221 */ /* 0x008fc60000000100 */
[----:B------:R-:W-:-:S04]  /*02b0*/  FMUL R0, R0, R0 ;  /* 0x0000000000007220 */ /* 0x000fc80000400000 */
[----:B------:R-:W-:-:S04]  /*02c0*/  FFMA R0, R7, R7, R0 ;  /* 0x0000000707007223 */ /* 0x000fc80000000000 */
[----:B------:R0:W1:Y:S01]  /*02d0*/  MUFU.RSQ R9, R0 ;  /* 0x0000000000097308 */ /* 0x0000620000001400 */
[----:B------:R-:W-:-:S04]  /*02e0*/  IADD3 R7, PT, PT, R0, -0xd000000, RZ ;  /* 0xf300000000077810 */ /* 0x000fc80007ffe0ff */
[----:B------:R-:W-:Y:S02]  /*02f0*/  ISETP.GT.U32.AND P1, PT, R7, 0x727fffff, PT ;  /* 0x727fffff0700780c */ /* 0x000fe40003f24070 */
[----:B------:R-:W-:-:S11]  /*0300*/  SEL R7, RZ, 0xffffffff, !P0 ;  /* 0xffffffffff077807 */ /* 0x000fd60004000000 */
[----:B01----:R-:W-:Y:S05]  /*0310*/  @!P1 BRA `(.L_x_4) ;  /* 0x00000000000c9947 */ /* 0x003fea0003800000 */
[----:B------:R-:W-:-:S07]  /*0320*/  MOV R2, 0x340 ;  /* 0x0000034000027802 */ /* 0x000fce0000000f00 */
[----:B------:R-:W-:Y:S05]  /*0330*/  CALL.REL.NOINC `($__internal_0_$__cuda_sm20_sqrt_rn_f32_slowpath) ;  /* 0x0000000c00147944 */ /* 0x000fea0003c00000 */
[----:B------:R-:W-:Y:S05]  /*0340*/  BRA `(.L_x_5) ;  /* 0x0000000000107947 */ /* 0x000fea0003800000 */
.L_x_4:
[----:B------:R-:W-:Y:S01]  /*0350*/  FMUL.FTZ R3, R0, R9 ;  /* 0x0000000900037220 */ /* 0x000fe20000410000 */
[----:B------:R-:W-:-:S03]  /*0360*/  FMUL.FTZ R9, R9, 0.5 ;  /* 0x3f00000009097820 */ /* 0x000fc60000410000 */
[----:B------:R-:W-:-:S04]  /*0370*/  FFMA R0, -R3, R3, R0 ;  /* 0x0000000303007223 */ /* 0x000fc80000000100 */
[----:B------:R-:W-:-:S07]  /*0380*/  FFMA R9, R0, R9, R3 ;  /* 0x0000000900097223 */ /* 0x000fce0000000003 */
.L_x_5:
[----:B------:R-:W-:Y:S05]  /*0390*/  BSYNC.RECONVERGENT B0 ;  /* 0x0000000000007941 */ /* 0x000fea0003800200 */
.L_x_3:
[----:B------:R-:W0:Y:S02]  /*03a0*/  LDC.64 R2, c[0x0][0x390] ;  /* 0x0000e400ff027b82 */ /* 0x000e240000000a00 */
[----:B0-----:R-:W2:Y:S04]  /*03b0*/  LDG.E R0, desc[UR4][R2.64+0x14] ;  /* 0x0000140402007981 */ /* 0x001ea8000c1e1900 */
[----:B------:R-:W3:Y:S01]  /*03c0*/  LDG.E R11, desc[UR4][R2.64+0x10] ;  /* 0x00001004020b7981 */ /* 0x000ee2000c1e1900 */
[CC--:B------:R-:W-:Y:S01]  /*03d0*/  FSETP.GEU.AND P0, PT, R9.reuse, R8.reuse, PT ;  /* 0x000000080900720b */ /* 0x0c0fe20003f0e000 */
[----:B------:R-:W-:Y:S03]  /*03e0*/  BSSY.RECONVERGENT B0, `(.L_x_6) ;  /* 0x0000012000007945 */ /* 0x000fe60003800200 */
[----:B------:R-:W-:-:S02]  /*03f0*/  FSEL R8, R9, R8, !P0 ;  /* 0x0000000809087208 */ /* 0x000fc40004000000 */
[----:B------:R-:W-:Y:S01]  /*0400*/  SEL R7, R7, 0x1, P0 ;  /* 0x0000000107077807 */ /* 0x000fe20000000000 */
[----:B--2---:R-:W-:Y:S01]  /*0410*/  FADD R0, -R5, R0 ;  /* 0x0000000005007221 */ /* 0x004fe20000000100 */
[----:B---3--:R-:W-:-:S03]  /*0420*/  FADD R11, -R6, R11 ;  /* 0x0000000b060b7221 */ /* 0x008fc60000000100 */
[----:B------:R-:W-:-:S04]  /*0430*/  FMUL R0, R0, R0 ;  /* 0x0000000000007220 */ /* 0x000fc80000400000 */
[----:B------:R-:W-:-:S04]  /*0440*/  FFMA R0, R11, R11, R0 ;  /* 0x0000000b0b007223 */ /* 0x000fc80000000000 */
[----:B------:R0:W1:Y:S01]  /*0450*/  MUFU.RSQ R11, R0 ;  /* 0x00000000000b7308 */ /* 0x0000620000001400 */
[----:B------:R-:W-:-:S04]  /*0460*/  IADD3 R10, PT, PT, R0, -0xd000000, RZ ;  /* 0xf3000000000a7810 */ /* 0x000fc80007ffe0ff */
[----:B------:R-:W-:-:S13]  /*0470*/  ISETP.GT.U32.AND P1, PT, R10, 0x727fffff, PT ;  /* 0x727fffff0a00780c */ /* 0x000fda0003f24070 */
[----:B01----:R-:W-:Y:S05]  /*0480*/  @!P1 BRA `(.L_x_7) ;  /* 0x00000000000c9947 */ /* 0x003fea0003800000 */
[----:B------:R-:W-:-:S07]  /*0490*/  MOV R2, 0x4b0 ;  /* 0x000004b000027802 */ /* 0x000fce0000000f00 */
[----:B------:R-:W-:Y:S05]  /*04a0*/  CALL.REL.NOINC `($__internal_0_$__cuda_sm20_sqrt_rn_f32_slowpath) ;  /* 0x0000000800b87944 */ /* 0x000fea0003c00000 */
[----:B------:R-:W-:Y:S05]  /*04b0*/  BRA `(.L_x_8) ;  /* 0x0000000000107947 */ /* 0x000fea0003800000 */
.L_x_7:
[----:B------:R-:W-:Y:S01]  /*04c0*/  FMUL.FTZ R9, R0, R11 ;  /* 0x0000000b00097220 */ /* 0x000fe20000410000 */
[----:B------:R-:W-:-:S03]  /*04d0*/  FMUL.FTZ R11, R11, 0.5 ;  /* 0x3f0000000b0b7820 */ /* 0x000fc60000410000 */
[----:B------:R-:W-:-:S04]  /*04e0*/  FFMA R0, -R9, R9, R0 ;  /* 0x0000000909007223 */ /* 0x000fc80000000100 */
[----:B------:R-:W-:-:S07]  /*04f0*/  FFMA R9, R0, R11, R9 ;  /* 0x0000000b00097223 */ /* 0x000fce0000000009 */
.L_x_8:
[----:B------:R-:W-:Y:S05]  /*0500*/  BSYNC.RECONVERGENT B0 ;  /* 0x0000000000007941 */ /* 0x000fea0003800200 */
.L_x_6:
        /* <DEDUP_REMOVED lines=18> */
.L_x_10:
[----:B------:R-:W-:Y:S01]  /*0630*/  FMUL.FTZ R9, R0, R11 ;  /* 0x0000000b00097220 */ /* 0x000fe20000410000 */
[----:B------:R-:W-:-:S03]  /*0640*/  FMUL.FTZ R11, R11, 0.5 ;  /* 0x3f0000000b0b7820 */ /* 0x000fc60000410000 */
[----:B------:R-:W-:-:S04]  /*0650*/  FFMA R0, -R9, R9, R0 ;  /* 0x0000000909007223 */ /* 0x000fc80000000100 */
[----:B------:R-:W-:-:S07]  /*0660*/  FFMA R9, R0, R11, R9 ;  /* 0x0000000b00097223 */ /* 0x000fce0000000009 */
.L_x_11:
[----:B------:R-:W-:Y:S05]  /*0670*/  BSYNC.RECONVERGENT B0 ;  /* 0x0000000000007941 */ /* 0x000fea0003800200 */
.L_x_9:
        /* <DEDUP_REMOVED lines=18> */
.L_x_13:
[----:B------:R-:W-:Y:S01]  /*07a0*/  FMUL.FTZ R9, R0, R11 ;  /* 0x0000000b00097220 */ /* 0x000fe20000410000 */
[----:B------:R-:W-:-:S03]  /*07b0*/  FMUL.FTZ R11, R11, 0.5 ;  /* 0x3f0000000b0b7820 */ /* 0x000fc60000410000 */
[----:B------:R-:W-:-:S04]  /*07c0*/  FFMA R0, -R9, R9, R0 ;  /* 0x0000000909007223 */ /* 0x000fc80000000100 */
[----:B------:R-:W-:-:S07]  /*07d0*/  FFMA R9, R0, R11, R9 ;  /* 0x0000000b00097223 */ /* 0x000fce0000000009 */
.L_x_14:
[----:B------:R-:W-:Y:S05]  /*07e0*/  BSYNC.RECONVERGENT B0 ;  /* 0x0000000000007941 */ /* 0x000fea0003800200 */
.L_x_12:
        /* <DEDUP_REMOVED lines=18> */
.L_x_16:
[----:B------:R-:W-:Y:S01]  /*0910*/  FMUL.FTZ R9, R0, R11 ;  /* 0x0000000b00097220 */ /* 0x000fe20000410000 */
[----:B------:R-:W-:-:S03]  /*0920*/  FMUL.FTZ R11, R11, 0.5 ;  /* 0x3f0000000b0b7820 */ /* 0x000fc60000410000 */
[----:B------:R-:W-:-:S04]  /*0930*/  FFMA R0, -R9, R9, R0 ;  /* 0x0000000909007223 */ /* 0x000fc80000000100 */
[----:B------:R-:W-:-:S07]  /*0940*/  FFMA R9, R0, R11, R9 ;  /* 0x0000000b00097223 */ /* 0x000fce0000000009 */
.L_x_17:
[----:B------:R-:W-:Y:S05]  /*0950*/  BSYNC.RECONVERGENT B0 ;  /* 0x0000000000007941 */ /* 0x000fea0003800200 */
.L_x_15:
        /* <DEDUP_REMOVED lines=18> */
.L_x_19:
[----:B------:R-:W-:Y:S01]  /*0a80*/  FMUL.FTZ R9, R0, R11 ;  /* 0x0000000b00097220 */ /* 0x000fe20000410000 */
[----:B------:R-:W-:-:S03]  /*0a90*/  FMUL.FTZ R11, R11, 0.5 ;  /* 0x3f0000000b0b7820 */ /* 0x000fc60000410000 */
[----:B------:R-:W-:-:S04]  /*0aa0*/  FFMA R0, -R9, R9, R0 ;  /* 0x0000000909007223 */ /* 0x000fc80000000100 */
[----:B------:R-:W-:-:S07]  /*0ab0*/  FFMA R9, R0, R11, R9 ;  /* 0x0000000b00097223 */ /* 0x000fce0000000009 */
.L_x_20:
[----:B------:R-:W-:Y:S05]  /*0ac0*/  BSYNC.RECONVERGENT B0 ;  /* 0x0000000000007941 */ /* 0x000fea0003800200 */
.L_x_18:
        /* <DEDUP_REMOVED lines=18> */
.L_x_22:
[----:B------:R-:W-:Y:S01]  /*0bf0*/  FMUL.FTZ R9, R0, R11 ;  /* 0x0000000b00097220 */ /* 0x000fe20000410000 */
[----:B------:R-:W-:-:S03]  /*0c00*/  FMUL.FTZ R11, R11, 0.5 ;  /* 0x3f0000000b0b7820 */ /* 0x000fc60000410000 */
[----:B------:R-:W-:-:S04]  /*0c10*/  FFMA R0, -R9, R9, R0 ;  /* 0x0000000909007223 */ /* 0x000fc80000000100 */
[----:B------:R-:W-:-:S07]  /*0c20*/  FFMA R9, R0, R11, R9 ;  /* 0x0000000b00097223 */ /* 0x000fce0000000009 */
.L_x_23:
[----:B------:R-:W-:Y:S05]  /*0c30*/  BSYNC.RECONVERGENT B0 ;  /* 0x0000000000007941 */ /* 0x000fea0003800200 */
.L_x_21:
        /* <DEDUP_REMOVED lines=18> */
.L_x_25:
[----:B------:R-:W-:Y:S01]  /*0d60*/  FMUL.FTZ R9, R0, R11 ;  /* 0x0000000b00097220 */ /* 0x000fe20000410000 */
[----:B------:R-:W-:-:S03]  /*0d70*/  FMUL.FTZ R11, R11, 0.5 ;  /* 0x3f0000000b0b7820 */ /* 0x000fc60000410000 */
[----:B------:R-:W-:-:S04]  /*0d80*/  FFMA R0, -R9, R9, R0 ;  /* 0x0000000909007223 */ /* 0x000fc80000000100 */
[----:B------:R-:W-:-:S07]  /*0d90*/  FFMA R9, R0, R11, R9 ;  /* 0x0000000b00097223 */ /* 0x000fce0000000009 */
.L_x_26:
[----:B------:R-:W-:Y:S05]  /*0da0*/  BSYNC.RECONVERGENT B0 ;  /* 0x0000000000007941 */ /* 0x000fea0003800200 */
.L_x_24:
        /* <DEDUP_REMOVED lines=17> */
[----:B------:R-:W-:Y:S01]  /*0ec0*/  MOV R0, R9 ;  /* 0x0000000900007202 */ /* 0x000fe20000000f00 */
[----:B------:R-:W-:Y:S06]  /*0ed0*/  BRA `(.L_x_29) ;  /* 0x0000000000107947 */ /* 0x000fec0003800000 */
.L_x_28:
[----:B------:R-:W-:Y:S01]  /*0ee0*/  FMUL.FTZ R3, R0, R5 ;  /* 0x0000000500037220 */ /* 0x000fe20000410000 */
[----:B------:R-:W-:-:S03]  /*0ef0*/  FMUL.FTZ R5, R5, 0.5 ;  /* 0x3f00000005057820 */ /* 0x000fc60000410000 */
[----:B------:R-:W-:-:S04]  /*0f00*/  FFMA R0, -R3, R3, R0 ;  /* 0x0000000303007223 */ /* 0x000fc80000000100 */
[----:B------:R-:W-:-:S07]  /*0f10*/  FFMA R0, R0, R5, R3 ;  /* 0x0000000500007223 */ /* 0x000fce0000000003 */
.L_x_29:
[----:B------:R-:W-:Y:S05]  /*0f20*/  BSYNC.RECONVERGENT B0 ;  /* 0x0000000000007941 */ /* 0x000fea0003800200 */
.L_x_27:
[----:B------:R-:W0:Y:S01]  /*0f30*/  LDC.64 R2, c[0x0][0x388] ;  /* 0x0000e200ff027b82 */ /* 0x000e220000000a00 */
[----:B------:R-:W-:Y:S01]  /*0f40*/  FSETP.GEU.AND P0, PT, R0, R15, PT ;  /* 0x0000000f0000720b */ /* 0x000fe20003f0e000 */
[----:B0-----:R-:W-:-:S03]  /*0f50*/  IMAD.WIDE R4, R4, 0x4, R2 ;  /* 0x0000000404047825 */ /* 0x001fc600078e0202 */
[----:B------:R-:W-:-:S05]  /*0f60*/  SEL R3, R7, 0x9, P0 ;  /* 0x0000000907037807 */ /* 0x000fca0000000000 */
[----:B------:R-:W-:Y:S01]  /*0f70*/  STG.E desc[UR4][R4.64], R3 ;  /* 0x0000000304007986 */ /* 0x000fe2000c101904 */
[----:B------:R-:W-:Y:S05]  /*0f80*/  EXIT ;  /* 0x000000000000794d */ /* 0x000fea0003800000 */
        .weak           $__internal_0_$__cuda_sm20_sqrt_rn_f32_slowpath
        .type           $__internal_0_$__cuda_sm20_sqrt_rn_f32_slowpath,@function
        .size           $__internal_0_$__cuda_sm20_sqrt_rn_f32_slowpath,(.L_x_32 - $__internal_0_$__cuda_sm20_sqrt_rn_f32_slowpath)
$__internal_0_$__cuda_sm20_sqrt_rn_f32_slowpath:
[----:B------:R-:W-:-:S13]  /*0f90*/  LOP3.LUT P0, RZ, R0, 0x7fffffff, RZ, 0xc0, !PT ;  /* 0x7fffffff00ff7812 */ /* 0x000fda000780c0ff */
[----:B------:R-:W-:Y:S01]  /*0fa0*/  @!P0 MOV R9, R0 ;  /* 0x0000000000098202 */ /* 0x000fe20000000f00 */
[----:B------:R-:W-:Y:S06]  /*0fb0*/  @!P0 BRA `(.L_x_30) ;  /* 0x0000000000408947 */ /* 0x000fec0003800000 */
[----:B------:R-:W-:-:S13]  /*0fc0*/  FSETP.GEU.FTZ.AND P0, PT, R0, RZ, PT ;  /* 0x000000ff0000720b */ /* 0x000fda0003f1e000 */
[----:B------:R-:W-:Y:S01]  /*0fd0*/  @!P0 MOV R9, 0x7fffffff ;  /* 0x7fffffff00098802 */ /* 0x000fe20000000f00 */
[----:B------:R-:W-:Y:S06]  /*0fe0*/  @!P0 BRA `(.L_x_30) ;  /* 0x0000000000348947 */ /* 0x000fec0003800000 */
[----:B------:R-:W-:-:S13]  /*0ff0*/  FSETP.GTU.FTZ.AND P0, PT, |R0|, +INF , PT ;  /* 0x7f8000000000780b */ /* 0x000fda0003f1c200 */
[----:B------:R-:W-:Y:S01]  /*1000*/  @P0 FADD.FTZ R9, R0, 1 ;  /* 0x3f80000000090421 */ /* 0x000fe20000010000 */
[----:B------:R-:W-:Y:S06]  /*1010*/  @P0 BRA `(.L_x_30) ;  /* 0x0000000000280947 */ /* 0x000fec0003800000 */
[----:B------:R-:W-:-:S13]  /*1020*/  FSETP.NEU.FTZ.AND P0, PT, |R0|, +INF , PT ;  /* 0x7f8000000000780b */ /* 0x000fda0003f1d200 */
[----:B------:R-:W-:-:S04]  /*1030*/  @P0 FFMA R10, R0, 1.84467440737095516160e+19, RZ ;  /* 0x5f800000000a0823 */ /* 0x000fc800000000ff */
[----:B------:R-:W0:Y:S02]  /*1040*/  @P0 MUFU.RSQ R9, R10 ;  /* 0x0000000a00090308 */ /* 0x000e240000001400 */
[----:B0-----:R-:W-:Y:S01]  /*1050*/  @P0 FMUL.FTZ R3, R10, R9 ;  /* 0x000000090a030220 */ /* 0x001fe20000410000 */
[----:B------:R-:W-:Y:S01]  /*1060*/  @P0 FMUL.FTZ R13, R9, 0.5 ;  /* 0x3f000000090d0820 */ /* 0x000fe20000410000 */
[----:B------:R-:W-:Y:S02]  /*1070*/  @!P0 MOV R9, R0 ;  /* 0x0000000000098202 */ /* 0x000fe40000000f00 */
[----:B------:R-:W-:-:S04]  /*1080*/  @P0 FADD.FTZ R11, -R3, -RZ ;  /* 0x800000ff030b0221 */ /* 0x000fc80000010100 */
[----:B------:R-:W-:-:S04]  /*1090*/  @P0 FFMA R12, R3, R11, R10 ;  /* 0x0000000b030c0223 */ /* 0x000fc8000000000a */
[----:B------:R-:W-:-:S04]  /*10a0*/  @P0 FFMA R12, R12, R13, R3 ;  /* 0x0000000d0c0c0223 */ /* 0x000fc80000000003 */
[----:B------:R-:W-:-:S07]  /*10b0*/  @P0 FMUL.FTZ R9, R12, 2.3283064365386962891e-10 ;  /* 0x2f8000000c090820 */ /* 0x000fce0000410000 */
.L_x_30:
[----:B------:R-:W-:-:S04]  /*10c0*/  HFMA2 R3, -RZ, RZ, 0, 0 ;  /* 0x00000000ff037431 */ /* 0x000fc800000001ff */
[----:B------:R-:W-:Y:S05]  /*10d0*/  RET.REL.NODEC R2 `(_Z23kMeansClusterAssignmentPfPiS_i) ;  /* 0xffffffec02c87950 */ /* 0x000fea0003c3ffff */
.L_x_31:
[----:B------:R-:W-:-:S00]  /*10e0*/  BRA `(.L_x_31) ;  /* 0xfffffffc00fc7947 */ /* 0x000fc0000383ffff */
[----:B------:R-:W-:-:S00]  /*10f0*/  NOP ;  /* 0x0000000000007918 */ /* 0x000fc00000000000 */
        /* <DEDUP_REMOVED lines=8> */
.L_x_32:


//--------------------- .nv.shared.reserved.0     --------------------------
	.section	.nv.shared.reserved.0,"aw",@nobits
	.weak		__nv_reservedSMEM_offset_0_alias
	.size		__nv_reservedSMEM_offset_0_alias, 0, 64
	.other		__nv_reservedSMEM_offset_0_alias,@"STO_CUDA_RESERVED_SHARED STV_DEFAULT"
__nv_reservedSMEM_offset_0_alias:
	.zero		0
	.zero		64


//--------------------- .nv.constant0._Z23kMeansClusterAssignmentPfPiS_i --------------------------
	.section	.nv.constant0._Z23kMeansClusterAssignmentPfPiS_i,"a",@progbits
	.sectionflags	@""
	.align	4
.nv.constant0._Z23kMeansClusterAssignmentPfPiS_i:
	.zero		924


//--------------------- SYMBOLS --------------------------

	.type		.nv.reservedSmem.offset0,@object
	.size		.nv.reservedSmem.offset0,0x4
